//
// Generated by NVIDIA NVVM Compiler
//
// Compiler Build ID: CL-36424714
// Cuda compilation tools, release 13.0, V13.0.88
// Based on NVVM 20.0.0
//

.version 9.0
.target sm_100
.address_size 64

	// .globl	_ZN2cg12helloFromGPUEv
.extern .func  (.param .b32 func_retval0) vprintf
(
	.param .b64 vprintf_param_0,
	.param .b64 vprintf_param_1
)
;
.global .align 1 .b8 $str[13] = {72, 101, 108, 108, 111, 44, 32, 71, 80, 85, 33, 10};

.visible .entry _ZN2cg12helloFromGPUEv()
{
	.reg .b32 	%r<3>;
	.reg .b64 	%rd<3>;

	mov.u64 	%rd1, $str;
	cvta.global.u64 	%rd2, %rd1;
	{ // callseq 0, 0
	.param .b64 param0;
	st.param.b64 	[param0], %rd2;
	.param .b64 param1;
	st.param.b64 	[param1], 0;
	.param .b32 retval0;
	call.uni (retval0), 
	vprintf, 
	(
	param0, 
	param1
	);
	ld.param.b32 	%r1, [retval0];
	} // callseq 0
	ret;

}


// ===== COMPILED SASS (sm_100) =====

	.target	sm_100

	.elftype	@"ET_EXEC"


//--------------------- .note.nv.tkinfo           --------------------------
	.section	.note.nv.tkinfo,"",@"SHT_NOTE"
	.sectionflags	@"SHF_NOTE_NV_TKINFO"
	.tkinfo
        /*0018*/ 	.word	0x00000002
        /*0030*/ 	.string	""
        /*0030*/ 	.string	"ptxas"
        /*0030*/ 	.string	"Cuda compilation tools, release 13.0, V13.0.88"
        /*0030*/ 	.string	"Build cuda_13.0.r13.0/compiler.36424714_0"
        /*0030*/ 	.string	"-arch sm_100 -m 64 "



//--------------------- .note.nv.cuinfo           --------------------------
	.section	.note.nv.cuinfo,"",@"SHT_NOTE"
	.sectionflags	@"SHF_NOTE_NV_CUINFO"
        /*0018*/ 	.short	0x0002
        /*001a*/ 	.short	0x0064
        /*001c*/ 	.short	0x0082
	.zero		2


//--------------------- .nv.info                  --------------------------
	.section	.nv.info,"",@"SHT_CUDA_INFO"
	.align	4


	//----- nvinfo : EIATTR_REGCOUNT
	.align		4
        /*0000*/ 	.byte	0x04, 0x2f
        /*0002*/ 	.short	(.L_2 - .L_1)
	.align		4
.L_1:
        /*0004*/ 	.word	index@(_ZN2cg12helloFromGPUEv)
        /*0008*/ 	.word	0x00000018


	//----- nvinfo : EIATTR_FRAME_SIZE
	.align		4
.L_2:
        /*000c*/ 	.byte	0x04, 0x11
        /*000e*/ 	.short	(.L_4 - .L_3)
	.align		4
.L_3:
        /*0010*/ 	.word	index@(_ZN2cg12helloFromGPUEv)
        /*0014*/ 	.word	0x00000000


	//----- nvinfo : EIATTR_MIN_STACK_SIZE
	.align		4
.L_4:
        /*0018*/ 	.byte	0x04, 0x12
        /*001a*/ 	.short	(.L_6 - .L_5)
	.align		4
.L_5:
        /*001c*/ 	.word	index@(_ZN2cg12helloFromGPUEv)
        /*0020*/ 	.word	0x00000000
.L_6:


//--------------------- .nv.compat                --------------------------
	.section	.nv.compat,"",@"SHT_CUDA_COMPAT_INFO"
	.align	4
        /*0000*/ 	.byte	0x02, 0x09, 0x00, 0x00, 0x02, 0x02, 0x01, 0x00, 0x02, 0x05, 0x05, 0x00, 0x03, 0x07, 0x01, 0x01
        /*0010*/ 	.byte	0x02, 0x03, 0x00, 0x00, 0x02, 0x06, 0x01, 0x00, 0x04, 0x0b, 0x08, 0x00, 0x09, 0x00, 0x00, 0x00
        /*0020*/ 	.byte	0x00, 0x00, 0x00, 0x00


//--------------------- .nv.info._ZN2cg12helloFromGPUEv --------------------------
	.section	.nv.info._ZN2cg12helloFromGPUEv,"",@"SHT_CUDA_INFO"
	.sectionflags	@""
	.align	4


	//----- nvinfo : EIATTR_CUDA_API_VERSION
	.align		4
        /*0000*/ 	.byte	0x04, 0x37
        /*0002*/ 	.short	(.L_8 - .L_7)
.L_7:
        /*0004*/ 	.word	0x00000082


	//----- nvinfo : EIATTR_SPARSE_MMA_MASK
	.align		4
.L_8:
        /*0008*/ 	.byte	0x03, 0x50
        /*000a*/ 	.short	0x0000


	//----- nvinfo : EIATTR_MAXREG_COUNT
	.align		4
        /*000c*/ 	.byte	0x03, 0x1b
        /*000e*/ 	.short	0x00ff


	//----- nvinfo : EIATTR_EXTERNS
	.align		4
        /*0010*/ 	.byte	0x04, 0x0f
        /*0012*/ 	.short	(.L_10 - .L_9)


	//   ....[0]....
	.align		4
.L_9:
        /*0014*/ 	.word	index@(vprintf)


	//----- nvinfo : EIATTR_MERCURY_ISA_VERSION
	.align		4
.L_10:
        /*0018*/ 	.byte	0x03, 0x5f
        /*001a*/ 	.short	0x0101


	//----- nvinfo : EIATTR_VRC_CTA_INIT_COUNT
	.align		4
        /*001c*/ 	.byte	0x02, 0x4a
	.zero		1
	.zero		1


	//----- nvinfo : EIATTR_SYSCALL_OFFSETS
	.align		4
        /*0020*/ 	.byte	0x04, 0x46
        /*0022*/ 	.short	(.L_12 - .L_11)


	//   ....[0]....
.L_11:
        /*0024*/ 	.word	0x00000080


	//----- nvinfo : EIATTR_EXIT_INSTR_OFFSETS
	.align		4
.L_12:
        /*0028*/ 	.byte	0x04, 0x1c
        /*002a*/ 	.short	(.L_14 - .L_13)


	//   ....[0]....
.L_13:
        /*002c*/ 	.word	0x00000090


	//----- nvinfo : EIATTR_SW_WAR
	.align		4
.L_14:
        /*0030*/ 	.byte	0x04, 0x36
        /*0032*/ 	.short	(.L_16 - .L_15)
.L_15:
        /*0034*/ 	.word	0x00000008
.L_16:


//--------------------- .nv.callgraph             --------------------------
	.section	.nv.callgraph,"",@"SHT_CUDA_CALLGRAPH"
	.align	4
	.sectionentsize	8
	.align		4
        /*0000*/ 	.word	0x00000000
	.align		4
        /*0004*/ 	.word	0xffffffff
	.align		4
        /*0008*/ 	.word	index@(_ZN2cg12helloFromGPUEv)
	.align		4
        /*000c*/ 	.word	index@(vprintf)
	.align		4
        /*0010*/ 	.word	0x00000000
	.align		4
        /*0014*/ 	.word	0xfffffffe
	.align		4
        /*0018*/ 	.word	0x00000000
	.align		4
        /*001c*/ 	.word	0xfffffffd
	.align		4
        /*0020*/ 	.word	0x00000000
	.align		4
        /*0024*/ 	.word	0xfffffffc


//--------------------- .nv.constant4             --------------------------
	.section	.nv.constant4,"a",@progbits
	.align	8
	.align		8
.nv.constant4:
        /*0000*/ 	.dword	vprintf
	.align		8
        /*0008*/ 	.dword	$str


//--------------------- .text._ZN2cg12helloFromGPUEv --------------------------
	.section	.text._ZN2cg12helloFromGPUEv,"ax",@progbits
	.align	128
        .global         _ZN2cg12helloFromGPUEv
        .type           _ZN2cg12helloFromGPUEv,@function
        .size           _ZN2cg12helloFromGPUEv,(.L_x_2 - _ZN2cg12helloFromGPUEv)
        .other          _ZN2cg12helloFromGPUEv,@"STO_CUDA_ENTRY STV_DEFAULT"
_ZN2cg12helloFromGPUEv:
.text._ZN2cg12helloFromGPUEv:
[----:B------:R-:W0:Y:S01]  /*0000*/  LDC R1, c[0x0][0x37c] ;  /* 0x0000df00ff017b82 */ /* 0x000e220000000800 */
[----:B------:R-:W-:Y:S01]  /*0010*/  MOV R0, 0x0 ;  /* 0x0000000000007802 */ /* 0x000fe20000000f00 */
[----:B------:R-:W1:Y:S01]  /*0020*/  LDCU.64 UR4, c[0x4][0x8] ;  /* 0x01000100ff0477ac */ /* 0x000e620008000a00 */
[----:B------:R-:W-:-:S05]  /*0030*/  CS2R R6, SRZ ;  /* 0x0000000000067805 */ /* 0x000fca000001ff00 */
[----:B------:R2:W3:Y:S01]  /*0040*/  LDC.64 R2, c[0x4][R0] ;  /* 0x0100000000027b82 */ /* 0x0004e20000000a00 */
[----:B-1----:R-:W-:Y:S02]  /*0050*/  IMAD.U32 R4, RZ, RZ, UR4 ;  /* 0x00000004ff047e24 */ /* 0x002fe4000f8e00ff */
[----:B--2---:R-:W-:-:S07]  /*0060*/  IMAD.U32 R5, RZ, RZ, UR5 ;  /* 0x00000005ff057e24 */ /* 0x004fce000f8e00ff */
[----:B------:R-:W-:-:S07]  /*0070*/  LEPC R20, `(.L_x_0) ;  /* 0x000000001014794e */ /* 0x000fce0000000000 */
[----:B0--3--:R-:W-:Y:S05]  /*0080*/  CALL.ABS.NOINC R2 ;  /* 0x0000000002007343 */ /* 0x009fea0003c00000 */
.L_x_0:
[----:B------:R-:W-:Y:S05]  /*0090*/  EXIT ;  /* 0x000000000000794d */ /* 0x000fea0003800000 */
.L_x_1:
[----:B------:R-:W-:-:S00]  /*00a0*/  BRA `(.L_x_1) ;  /* 0xfffffffc00fc7947 */ /* 0x000fc0000383ffff */
[----:B------:R-:W-:-:S00]  /*00b0*/  NOP ;  /* 0x0000000000007918 */ /* 0x000fc00000000000 */
        /* <DEDUP_REMOVED lines=12> */
.L_x_2:


//--------------------- .nv.global.init           --------------------------
	.section	.nv.global.init,"aw",@progbits
.nv.global.init:
	.type		$str,@object
	.size		$str,(.L_0 - $str)
$str:
        /*0000*/ 	.byte	0x48, 0x65, 0x6c, 0x6c, 0x6f, 0x2c, 0x20, 0x47, 0x50, 0x55, 0x21, 0x0a, 0x00
.L_0:


//--------------------- .nv.shared.reserved.0     --------------------------
	.section	.nv.shared.reserved.0,"aw",@nobits
	.weak		__nv_reservedSMEM_offset_0_alias
	.size		__nv_reservedSMEM_offset_0_alias, 0, 64
	.other		__nv_reservedSMEM_offset_0_alias,@"STO_CUDA_RESERVED_SHARED STV_DEFAULT"
__nv_reservedSMEM_offset_0_alias:
	.zero		0
	.zero		64


//--------------------- .nv.constant0._ZN2cg12helloFromGPUEv --------------------------
	.section	.nv.constant0._ZN2cg12helloFromGPUEv,"a",@progbits
	.sectionflags	@""
	.align	4
.nv.constant0._ZN2cg12helloFromGPUEv:
	.zero		896


//--------------------- SYMBOLS --------------------------

	.type		.nv.reservedSmem.offset0,@object
	.size		.nv.reservedSmem.offset0,0x4
	.type		vprintf,@function
